	.headerflags	@"EF_CUDA_TEXMODE_UNIFIED EF_CUDA_64BIT_ADDRESS EF_CUDA_ACCELERATORS EF_CUDA_SM90 EF_CUDA_VIRTUAL_SM(EF_CUDA_SM90)"
	.elftype	@"ET_EXEC"


//--------------------- .nv.info                  --------------------------
	.section	.nv.info,"",@"SHT_CUDA_INFO"
	.align	4


	//----- nvinfo : EIATTR_REGCOUNT
	.align		4
        /*0000*/ 	.byte	0x04, 0x2f
        /*0002*/ 	.short	(.L_2 - .L_1)
	.align		4
.L_1:
        /*0004*/ 	.word	index@(triton_per_fused_convolution_native_layer_norm_relu_18)
        /*0008*/ 	.word	0x00000020


	//----- nvinfo : EIATTR_MIN_STACK_SIZE
	.align		4
.L_2:
        /*000c*/ 	.byte	0x04, 0x12
        /*000e*/ 	.short	(.L_4 - .L_3)
	.align		4
.L_3:
        /*0010*/ 	.word	index@(triton_per_fused_convolution_native_layer_norm_relu_18)
        /*0014*/ 	.word	0x00000000


	//----- nvinfo : EIATTR_FRAME_SIZE
	.align		4
.L_4:
        /*0018*/ 	.byte	0x04, 0x11
        /*001a*/ 	.short	(.L_6 - .L_5)
	.align		4
.L_5:
        /*001c*/ 	.word	index@(triton_per_fused_convolution_native_layer_norm_relu_18)
        /*0020*/ 	.word	0x00000000


	//----- nvinfo : EIATTR_MIN_STACK_SIZE
	.align		4
.L_6:
        /*0024*/ 	.byte	0x04, 0x12
        /*0026*/ 	.short	(.L_8 - .L_7)
	.align		4
.L_7:
        /*0028*/ 	.word	index@(triton_per_fused_convolution_native_layer_norm_relu_18)
        /*002c*/ 	.word	0x00000000
.L_8:


//--------------------- .nv.info.triton_per_fused_convolution_native_layer_norm_relu_18 --------------------------
	.section	.nv.info.triton_per_fused_convolution_native_layer_norm_relu_18,"",@"SHT_CUDA_INFO"
	.sectionflags	@""
	.align	4


	//----- nvinfo : EIATTR_CUDA_API_VERSION
	.align		4
        /*0000*/ 	.byte	0x04, 0x37
        /*0002*/ 	.short	(.L_10 - .L_9)
.L_9:
        /*0004*/ 	.word	0x0000007c


	//----- nvinfo : EIATTR_KPARAM_INFO
	.align		4
.L_10:
        /*0008*/ 	.byte	0x04, 0x17
        /*000a*/ 	.short	(.L_12 - .L_11)
.L_11:
        /*000c*/ 	.word	0x00000000
        /*0010*/ 	.short	0x0008
        /*0012*/ 	.short	0x003c
        /*0014*/ 	.byte	0x00, 0xf0, 0x11, 0x00


	//----- nvinfo : EIATTR_KPARAM_INFO
	.align		4
.L_12:
        /*0018*/ 	.byte	0x04, 0x17
        /*001a*/ 	.short	(.L_14 - .L_13)
.L_13:
        /*001c*/ 	.word	0x00000000
        /*0020*/ 	.short	0x0007
        /*0022*/ 	.short	0x0038
        /*0024*/ 	.byte	0x00, 0xf0, 0x11, 0x00


	//----- nvinfo : EIATTR_KPARAM_INFO
	.align		4
.L_14:
        /*0028*/ 	.byte	0x04, 0x17
        /*002a*/ 	.short	(.L_16 - .L_15)
.L_15:
        /*002c*/ 	.word	0x00000000
        /*0030*/ 	.short	0x0006
        /*0032*/ 	.short	0x0030
        /*0034*/ 	.byte	0x00, 0xf4, 0x21, 0x00


	//----- nvinfo : EIATTR_KPARAM_INFO
	.align		4
.L_16:
        /*0038*/ 	.byte	0x04, 0x17
        /*003a*/ 	.short	(.L_18 - .L_17)
.L_17:
        /*003c*/ 	.word	0x00000000
        /*0040*/ 	.short	0x0005
        /*0042*/ 	.short	0x0028
        /*0044*/ 	.byte	0x00, 0xf4, 0x21, 0x00


	//----- nvinfo : EIATTR_KPARAM_INFO
	.align		4
.L_18:
        /*0048*/ 	.byte	0x04, 0x17
        /*004a*/ 	.short	(.L_20 - .L_19)
.L_19:
        /*004c*/ 	.word	0x00000000
        /*0050*/ 	.short	0x0004
        /*0052*/ 	.short	0x0020
        /*0054*/ 	.byte	0x00, 0xf4, 0x21, 0x00


	//----- nvinfo : EIATTR_KPARAM_INFO
	.align		4
.L_20:
        /*0058*/ 	.byte	0x04, 0x17
        /*005a*/ 	.short	(.L_22 - .L_21)
.L_21:
        /*005c*/ 	.word	0x00000000
        /*0060*/ 	.short	0x0003
        /*0062*/ 	.short	0x0018
        /*0064*/ 	.byte	0x00, 0xf4, 0x21, 0x00


	//----- nvinfo : EIATTR_KPARAM_INFO
	.align		4
.L_22:
        /*0068*/ 	.byte	0x04, 0x17
        /*006a*/ 	.short	(.L_24 - .L_23)
.L_23:
        /*006c*/ 	.word	0x00000000
        /*0070*/ 	.short	0x0002
        /*0072*/ 	.short	0x0010
        /*0074*/ 	.byte	0x00, 0xf4, 0x21, 0x00


	//----- nvinfo : EIATTR_KPARAM_INFO
	.align		4
.L_24:
        /*0078*/ 	.byte	0x04, 0x17
        /*007a*/ 	.short	(.L_26 - .L_25)
.L_25:
        /*007c*/ 	.word	0x00000000
        /*0080*/ 	.short	0x0001
        /*0082*/ 	.short	0x0008
        /*0084*/ 	.byte	0x00, 0xf4, 0x21, 0x00


	//----- nvinfo : EIATTR_KPARAM_INFO
	.align		4
.L_26:
        /*0088*/ 	.byte	0x04, 0x17
        /*008a*/ 	.short	(.L_28 - .L_27)
.L_27:
        /*008c*/ 	.word	0x00000000
        /*0090*/ 	.short	0x0000
        /*0092*/ 	.short	0x0000
        /*0094*/ 	.byte	0x00, 0xf4, 0x21, 0x00


	//----- nvinfo : EIATTR_SPARSE_MMA_MASK
	.align		4
.L_28:
        /*0098*/ 	.byte	0x03, 0x50
        /*009a*/ 	.short	0x0000


	//----- nvinfo : EIATTR_MAXREG_COUNT
	.align		4
        /*009c*/ 	.byte	0x03, 0x1b
        /*009e*/ 	.short	0x00ff


	//----- nvinfo : EIATTR_COOP_GROUP_MASK_REGIDS
	.align		4
        /*00a0*/ 	.byte	0x04, 0x29
        /*00a2*/ 	.short	(.L_30 - .L_29)


	//   ....[0]....
.L_29:
        /*00a4*/ 	.word	0xffffffff


	//   ....[1]....
        /*00a8*/ 	.word	0xffffffff


	//   ....[2]....
        /*00ac*/ 	.word	0xffffffff


	//   ....[3]....
        /*00b0*/ 	.word	0xffffffff


	//   ....[4]....
        /*00b4*/ 	.word	0xffffffff


	//   ....[5]....
        /*00b8*/ 	.word	0xffffffff


	//   ....[6]....
        /*00bc*/ 	.word	0xffffffff


	//   ....[7]....
        /*00c0*/ 	.word	0xffffffff


	//   ....[8]....
        /*00c4*/ 	.word	0xffffffff


	//   ....[9]....
        /*00c8*/ 	.word	0xffffffff


	//   ....[10]....
        /*00cc*/ 	.word	0xffffffff


	//   ....[11]....
        /*00d0*/ 	.word	0xffffffff


	//   ....[12]....
        /*00d4*/ 	.word	0xffffffff


	//   ....[13]....
        /*00d8*/ 	.word	0xffffffff


	//----- nvinfo : EIATTR_COOP_GROUP_INSTR_OFFSETS
	.align		4
.L_30:
        /*00dc*/ 	.byte	0x04, 0x28
        /*00de*/ 	.short	(.L_32 - .L_31)


	//   ....[0]....
.L_31:
        /*00e0*/ 	.word	0x000001c0


	//   ....[1]....
        /*00e4*/ 	.word	0x000001e0


	//   ....[2]....
        /*00e8*/ 	.word	0x00000200


	//   ....[3]....
        /*00ec*/ 	.word	0x00000230


	//   ....[4]....
        /*00f0*/ 	.word	0x00000260


	//   ....[5]....
        /*00f4*/ 	.word	0x000002f0


	//   ....[6]....
        /*00f8*/ 	.word	0x00000320


	//   ....[7]....
        /*00fc*/ 	.word	0x00000410


	//   ....[8]....
        /*0100*/ 	.word	0x00000430


	//   ....[9]....
        /*0104*/ 	.word	0x00000450


	//   ....[10]....
        /*0108*/ 	.word	0x00000470


	//   ....[11]....
        /*010c*/ 	.word	0x00000490


	//   ....[12]....
        /*0110*/ 	.word	0x00000510


	//   ....[13]....
        /*0114*/ 	.word	0x00000530


	//----- nvinfo : EIATTR_EXIT_INSTR_OFFSETS
	.align		4
.L_32:
        /*0118*/ 	.byte	0x04, 0x1c
        /*011a*/ 	.short	(.L_34 - .L_33)


	//   ....[0]....
.L_33:
        /*011c*/ 	.word	0x00000770


	//   ....[1]....
        /*0120*/ 	.word	0x00000790


	//----- nvinfo : EIATTR_REQNTID
	.align		4
.L_34:
        /*0124*/ 	.byte	0x04, 0x10
        /*0126*/ 	.short	(.L_36 - .L_35)
.L_35:
        /*0128*/ 	.word	0x00000080
        /*012c*/ 	.word	0x00000001
        /*0130*/ 	.word	0x00000001


	//----- nvinfo : EIATTR_CBANK_PARAM_SIZE
	.align		4
.L_36:
        /*0134*/ 	.byte	0x03, 0x19
        /*0136*/ 	.short	0x0040


	//----- nvinfo : EIATTR_PARAM_CBANK
	.align		4
        /*0138*/ 	.byte	0x04, 0x0a
        /*013a*/ 	.short	(.L_38 - .L_37)
	.align		4
.L_37:
        /*013c*/ 	.word	index@(.nv.constant0.triton_per_fused_convolution_native_layer_norm_relu_18)
        /*0140*/ 	.short	0x0210
        /*0142*/ 	.short	0x0040


	//----- nvinfo : EIATTR_SW_WAR
	.align		4
.L_38:
        /*0144*/ 	.byte	0x04, 0x36
        /*0146*/ 	.short	(.L_40 - .L_39)
.L_39:
        /*0148*/ 	.word	0x00000008
.L_40:


//--------------------- .nv.callgraph             --------------------------
	.section	.nv.callgraph,"",@"SHT_CUDA_CALLGRAPH"
	.align	4
	.sectionentsize	8
	.align		4
        /*0000*/ 	.word	0x00000000
	.align		4
        /*0004*/ 	.word	0xffffffff
	.align		4
        /*0008*/ 	.word	0x00000000
	.align		4
        /*000c*/ 	.word	0xfffffffe
	.align		4
        /*0010*/ 	.word	0x00000000
	.align		4
        /*0014*/ 	.word	0xfffffffd
	.align		4
        /*0018*/ 	.word	0x00000000
	.align		4
        /*001c*/ 	.word	0xfffffffc


//--------------------- .nv.constant4             --------------------------
	.section	.nv.constant4,"a",@progbits
	.align	8
	.align		8
.nv.constant4:
        /*0000*/ 	.dword	_$_str


//--------------------- .text.triton_per_fused_convolution_native_layer_norm_relu_18 --------------------------
	.section	.text.triton_per_fused_convolution_native_layer_norm_relu_18,"ax",@progbits
	.sectionflags	@"SHF_BARRIERS=1"
	.align	128
        .global         triton_per_fused_convolution_native_layer_norm_relu_18
        .type           triton_per_fused_convolution_native_layer_norm_relu_18,@function
        .size           triton_per_fused_convolution_native_layer_norm_relu_18,(.L_x_1 - triton_per_fused_convolution_native_layer_norm_relu_18)
        .other          triton_per_fused_convolution_native_layer_norm_relu_18,@"STO_CUDA_ENTRY STV_DEFAULT"
triton_per_fused_convolution_native_layer_norm_relu_18:
.text.triton_per_fused_convolution_native_layer_norm_relu_18:
[----:B------:R-:W0:Y:S02]  /*0000*/  LDC R1, c[0x0][0x28] ;  /* 0x00000a00ff017b82 */ /* 0x000e240000000800 */
[----:B------:R-:W1:Y:S01]  /*0010*/  S2R R18, SR_TID.X ;  /* 0x0000000000127919 */ /* 0x000e620000002100 */
[----:B------:R-:W2:Y:S01]  /*0020*/  LDC.64 R14, c[0x0][0x220] ;  /* 0x00008800ff0e7b82 */ /* 0x000ea20000000a00 */
[----:B------:R-:W-:Y:S01]  /*0030*/  ULDC.64 UR6, c[0x0][0x208] ;  /* 0x0000820000067ab9 */ /* 0x000fe20000000a00 */
[----:B------:R-:W3:Y:S06]  /*0040*/  S2R R19, SR_CTAID.X ;  /* 0x0000000000137919 */ /* 0x000eec0000002500 */
[----:B------:R-:W4:Y:S01]  /*0050*/  LDC.64 R2, c[0x0][0x210] ;  /* 0x00008400ff027b82 */ /* 0x000f220000000a00 */
[----:B-1----:R-:W-:-:S04]  /*0060*/  SHF.L.U32 R17, R18, 0x2, RZ ;  /* 0x0000000212117819 */ /* 0x002fc800000006ff */
[----:B------:R-:W-:-:S04]  /*0070*/  LOP3.LUT R12, R17, 0x1fc, RZ, 0xc0, !PT ;  /* 0x000001fc110c7812 */ /* 0x000fc800078ec0ff */
[----:B---3--:R-:W-:Y:S01]  /*0080*/  LEA R0, R19, R12, 0x9 ;  /* 0x0000000c13007211 */ /* 0x008fe200078e48ff */
[----:B--2---:R-:W-:-:S04]  /*0090*/  IMAD.WIDE.U32 R14, R12, 0x4, R14 ;  /* 0x000000040c0e7825 */ /* 0x004fc800078e000e */
[----:B----4-:R-:W-:Y:S01]  /*00a0*/  IMAD.WIDE R2, R0, 0x4, R2 ;  /* 0x0000000400027825 */ /* 0x010fe200078e0202 */
[----:B------:R-:W2:Y:S04]  /*00b0*/  LDG.E.EL.128 R4, desc[UR6][R14.64] ;  /* 0x000000060e047981 */ /* 0x000ea8000c2e1d00 */
[----:B------:R-:W2:Y:S01]  /*00c0*/  LDG.E.128 R8, desc[UR6][R2.64] ;  /* 0x0000000602087981 */ /* 0x000ea2000c1e1d00 */
[----:B------:R-:W1:Y:S01]  /*00d0*/  S2UR UR5, SR_CgaCtaId ;  /* 0x00000000000579c3 */ /* 0x000e620000008800 */
[C---:B------:R-:W-:Y:S01]  /*00e0*/  LOP3.LUT P1, RZ, R18.reuse, 0x1f, RZ, 0xc0, !PT ;  /* 0x0000001f12ff7812 */ /* 0x040fe2000782c0ff */
[----:B------:R-:W-:Y:S01]  /*00f0*/  UMOV UR4, 0x400 ;  /* 0x0000040000047882 */ /* 0x000fe20000000000 */
[----:B------:R-:W-:Y:S02]  /*0100*/  SHF.R.U32.HI R21, RZ, 0x3, R18 ;  /* 0x00000003ff157819 */ /* 0x000fe40000011612 */
[----:B------:R-:W-:-:S02]  /*0110*/  ISETP.GE.AND P2, PT, R18, 0x4, PT ;  /* 0x000000041200780c */ /* 0x000fc40003f46270 */
[----:B------:R-:W-:Y:S01]  /*0120*/  LOP3.LUT R21, R21, 0xc, RZ, 0xc0, !PT ;  /* 0x0000000c15157812 */ /* 0x000fe200078ec0ff */
[----:B-1----:R-:W-:Y:S01]  /*0130*/  UPRMT UR4, UR5, 0x654, UR4 ;  /* 0x0000065405047896 */ /* 0x002fe20008000004 */
[----:B------:R-:W-:Y:S01]  /*0140*/  LOP3.LUT P0, RZ, R18, 0x3, RZ, 0xc0, !PT ;  /* 0x0000000312ff7812 */ /* 0x000fe2000780c0ff */
[----:B--2---:R-:W-:Y:S01]  /*0150*/  FADD R5, R9, R5 ;  /* 0x0000000509057221 */ /* 0x004fe20000000000 */
[----:B------:R-:W-:Y:S01]  /*0160*/  FADD R4, R8, R4 ;  /* 0x0000000408047221 */ /* 0x000fe20000000000 */
[----:B------:R-:W-:Y:S01]  /*0170*/  FADD R6, R10, R6 ;  /* 0x000000060a067221 */ /* 0x000fe20000000000 */
[----:B------:R-:W-:Y:S02]  /*0180*/  FADD R7, R11, R7 ;  /* 0x000000070b077221 */ /* 0x000fe40000000000 */
[----:B------:R-:W-:-:S04]  /*0190*/  FADD R9, R5, R4 ;  /* 0x0000000405097221 */ /* 0x000fc80000000000 */
[----:B------:R-:W-:-:S04]  /*01a0*/  FADD R8, R6, R9 ;  /* 0x0000000906087221 */ /* 0x000fc80000000000 */
[----:B------:R-:W-:-:S05]  /*01b0*/  FADD R8, R7, R8 ;  /* 0x0000000807087221 */ /* 0x000fca0000000000 */
[----:B------:R-:W1:Y:S02]  /*01c0*/  SHFL.BFLY PT, R9, R8, 0x10, 0x1f ;  /* 0x0e001f0008097f89 */ /* 0x000e6400000e0000 */
[----:B-1----:R-:W-:-:S05]  /*01d0*/  FADD R13, R8, R9 ;  /* 0x00000009080d7221 */ /* 0x002fca0000000000 */
[----:B------:R-:W1:Y:S02]  /*01e0*/  SHFL.BFLY PT, R10, R13, 0x8, 0x1f ;  /* 0x0d001f000d0a7f89 */ /* 0x000e6400000e0000 */
[----:B-1----:R-:W-:-:S05]  /*01f0*/  FADD R14, R13, R10 ;  /* 0x0000000a0d0e7221 */ /* 0x002fca0000000000 */
[----:B------:R-:W1:Y:S02]  /*0200*/  SHFL.BFLY PT, R9, R14, 0x4, 0x1f ;  /* 0x0c801f000e097f89 */ /* 0x000e6400000e0000 */
[----:B-1----:R-:W-:Y:S02]  /*0210*/  FADD R15, R14, R9 ;  /* 0x000000090e0f7221 */ /* 0x002fe40000000000 */
[----:B------:R-:W1:Y:S03]  /*0220*/  LDC.64 R8, c[0x0][0x230] ;  /* 0x00008c00ff087b82 */ /* 0x000e660000000a00 */
[----:B------:R-:W2:Y:S02]  /*0230*/  SHFL.BFLY PT, R10, R15, 0x2, 0x1f ;  /* 0x0c401f000f0a7f89 */ /* 0x000ea400000e0000 */
[----:B--2---:R-:W-:-:S03]  /*0240*/  FADD R22, R15, R10 ;  /* 0x0000000a0f167221 */ /* 0x004fc60000000000 */
[----:B------:R-:W2:Y:S02]  /*0250*/  LDC.64 R10, c[0x0][0x228] ;  /* 0x00008a00ff0a7b82 */ /* 0x000ea40000000a00 */
[----:B------:R-:W3:Y:S01]  /*0260*/  SHFL.BFLY PT, R23, R22, 0x1, 0x1f ;  /* 0x0c201f0016177f89 */ /* 0x000ee200000e0000 */
[----:B--2---:R-:W-:-:S04]  /*0270*/  IMAD.WIDE.U32 R10, R12, 0x4, R10 ;  /* 0x000000040c0a7825 */ /* 0x004fc800078e000a */
[----:B---3--:R-:W-:Y:S01]  /*0280*/  FADD R24, R22, R23 ;  /* 0x0000001716187221 */ /* 0x008fe20000000000 */
[----:B-1----:R-:W-:Y:S02]  /*0290*/  IMAD.WIDE.U32 R12, R12, 0x4, R8 ;  /* 0x000000040c0c7825 */ /* 0x002fe400078e0008 */
[----:B------:R-:W2:Y:S04]  /*02a0*/  LDG.E.EL.128 R8, desc[UR6][R10.64] ;  /* 0x000000060a087981 */ /* 0x000ea8000c2e1d00 */
[----:B------:R-:W-:Y:S04]  /*02b0*/  @!P1 STS [R21+UR4], R24 ;  /* 0x0000001815009988 */ /* 0x000fe80008000804 */
[----:B------:R-:W2:Y:S01]  /*02c0*/  LDG.E.EL.128 R12, desc[UR6][R12.64] ;  /* 0x000000060c0c7981 */ /* 0x000ea2000c2e1d00 */
[----:B------:R-:W-:Y:S06]  /*02d0*/  BAR.SYNC.DEFER_BLOCKING 0x0 ;  /* 0x0000000000007b1d */ /* 0x000fec0000010000 */
[----:B------:R-:W1:Y:S04]  /*02e0*/  @!P2 LDS R20, [R17+UR4] ;  /* 0x000000041114a984 */ /* 0x000e680008000800 */
[----:B-1----:R-:W1:Y:S01]  /*02f0*/  SHFL.BFLY PT, R23, R20, 0x2, 0x1f ;  /* 0x0c401f0014177f89 */ /* 0x002e6200000e0000 */
[----:B------:R-:W-:Y:S01]  /*0300*/  ISETP.LT.AND P0, PT, R18, 0x4, !P0 ;  /* 0x000000041200780c */ /* 0x000fe20004701270 */
[----:B-1----:R-:W-:-:S05]  /*0310*/  FADD R22, R20, R23 ;  /* 0x0000001714167221 */ /* 0x002fca0000000000 */
[----:B------:R-:W1:Y:S02]  /*0320*/  SHFL.BFLY PT, R23, R22, 0x1, 0x1f ;  /* 0x0c201f0016177f89 */ /* 0x000e6400000e0000 */
[----:B-1----:R-:W-:-:S05]  /*0330*/  FADD R26, R22, R23 ;  /* 0x00000017161a7221 */ /* 0x002fca0000000000 */
[----:B------:R-:W-:Y:S01]  /*0340*/  @P0 STS [R17+UR4], R26 ;  /* 0x0000001a11000988 */ /* 0x000fe20008000804 */
[----:B------:R-:W-:Y:S06]  /*0350*/  BAR.SYNC.DEFER_BLOCKING 0x0 ;  /* 0x0000000000007b1d */ /* 0x000fec0000010000 */
[----:B------:R-:W1:Y:S02]  /*0360*/  LDS R18, [UR4] ;  /* 0x00000004ff127984 */ /* 0x000e640008000800 */
[----:B-1----:R-:W-:-:S04]  /*0370*/  FADD R18, RZ, R18 ;  /* 0x00000012ff127221 */ /* 0x002fc80000000000 */
[----:B------:R-:W-:-:S04]  /*0380*/  FMUL R18, R18, 0.001953125 ;  /* 0x3b00000012127820 */ /* 0x000fc80000400000 */
[--C-:B------:R-:W-:Y:S01]  /*0390*/  FADD R23, R4, -R18.reuse ;  /* 0x8000001204177221 */ /* 0x100fe20000000000 */
[----:B------:R-:W-:-:S03]  /*03a0*/  FADD R25, R5, -R18 ;  /* 0x8000001205197221 */ /* 0x000fc60000000000 */
[----:B------:R-:W-:Y:S01]  /*03b0*/  FMUL R20, R23, R23 ;  /* 0x0000001717147220 */ /* 0x000fe20000400000 */
[----:B------:R-:W-:-:S03]  /*03c0*/  FADD R27, R6, -R18 ;  /* 0x80000012061b7221 */ /* 0x000fc60000000000 */
[----:B------:R-:W-:Y:S01]  /*03d0*/  FFMA R20, R25, R25, R20 ;  /* 0x0000001919147223 */ /* 0x000fe20000000014 */
[----:B------:R-:W-:-:S03]  /*03e0*/  FADD R29, R7, -R18 ;  /* 0x80000012071d7221 */ /* 0x000fc60000000000 */
[----:B------:R-:W-:-:S04]  /*03f0*/  FFMA R20, R27, R27, R20 ;  /* 0x0000001b1b147223 */ /* 0x000fc80000000014 */
[----:B------:R-:W-:-:S05]  /*0400*/  FFMA R20, R29, R29, R20 ;  /* 0x0000001d1d147223 */ /* 0x000fca0000000014 */
[----:B------:R-:W1:Y:S02]  /*0410*/  SHFL.BFLY PT, R17, R20, 0x10, 0x1f ;  /* 0x0e001f0014117f89 */ /* 0x000e6400000e0000 */
[----:B-1----:R-:W-:-:S05]  /*0420*/  FADD R17, R20, R17 ;  /* 0x0000001114117221 */ /* 0x002fca0000000000 */
[----:B------:R-:W1:Y:S02]  /*0430*/  SHFL.BFLY PT, R22, R17, 0x8, 0x1f ;  /* 0x0d001f0011167f89 */ /* 0x000e6400000e0000 */
[----:B-1----:R-:W-:-:S05]  /*0440*/  FADD R22, R17, R22 ;  /* 0x0000001611167221 */ /* 0x002fca0000000000 */
[----:B------:R-:W1:Y:S02]  /*0450*/  SHFL.BFLY PT, R24, R22, 0x4, 0x1f ;  /* 0x0c801f0016187f89 */ /* 0x000e6400000e0000 */
[----:B-1----:R-:W-:-:S05]  /*0460*/  FADD R24, R22, R24 ;  /* 0x0000001816187221 */ /* 0x002fca0000000000 */
[----:B------:R-:W1:Y:S02]  /*0470*/  SHFL.BFLY PT, R26, R24, 0x2, 0x1f ;  /* 0x0c401f00181a7f89 */ /* 0x000e6400000e0000 */
[----:B-1----:R-:W-:-:S05]  /*0480*/  FADD R28, R24, R26 ;  /* 0x0000001a181c7221 */ /* 0x002fca0000000000 */
[----:B------:R-:W1:Y:S01]  /*0490*/  SHFL.BFLY PT, R17, R28, 0x1, 0x1f ;  /* 0x0c201f001c117f89 */ /* 0x000e6200000e0000 */
[----:B------:R-:W3:Y:S01]  /*04a0*/  S2R R26, SR_TID.X ;  /* 0x00000000001a7919 */ /* 0x000ee20000002100 */
[----:B-1----:R-:W-:Y:S01]  /*04b0*/  FADD R28, R28, R17 ;  /* 0x000000111c1c7221 */ /* 0x002fe20000000000 */
[----:B------:R-:W-:Y:S06]  /*04c0*/  BAR.SYNC.DEFER_BLOCKING 0x0 ;  /* 0x0000000000007b1d */ /* 0x000fec0000010000 */
[----:B------:R-:W-:Y:S01]  /*04d0*/  @!P1 STS [R21+UR4], R28 ;  /* 0x0000001c15009988 */ /* 0x000fe20008000804 */
[----:B---3--:R-:W-:Y:S01]  /*04e0*/  SHF.L.U32 R22, R26, 0x2, RZ ;  /* 0x000000021a167819 */ /* 0x008fe200000006ff */
[----:B------:R-:W-:Y:S06]  /*04f0*/  BAR.SYNC.DEFER_BLOCKING 0x0 ;  /* 0x0000000000007b1d */ /* 0x000fec0000010000 */
[----:B------:R-:W1:Y:S04]  /*0500*/  @!P2 LDS R16, [R22+UR4] ;  /* 0x000000041610a984 */ /* 0x000e680008000800 */
[----:B-1----:R-:W1:Y:S02]  /*0510*/  SHFL.BFLY PT, R17, R16, 0x2, 0x1f ;  /* 0x0c401f0010117f89 */ /* 0x002e6400000e0000 */
[----:B-1----:R-:W-:-:S05]  /*0520*/  FADD R17, R16, R17 ;  /* 0x0000001110117221 */ /* 0x002fca0000000000 */
[----:B------:R-:W1:Y:S02]  /*0530*/  SHFL.BFLY PT, R20, R17, 0x1, 0x1f ;  /* 0x0c201f0011147f89 */ /* 0x000e6400000e0000 */
[----:B-1----:R-:W-:-:S05]  /*0540*/  FADD R17, R17, R20 ;  /* 0x0000001411117221 */ /* 0x002fca0000000000 */
[----:B------:R1:W-:Y:S01]  /*0550*/  @P0 STS [R22+UR4], R17 ;  /* 0x0000001116000988 */ /* 0x0003e20008000804 */
[----:B------:R-:W-:Y:S01]  /*0560*/  BAR.SYNC.DEFER_BLOCKING 0x0 ;  /* 0x0000000000007b1d */ /* 0x000fe20000010000 */
[----:B------:R-:W-:-:S07]  /*0570*/  HFMA2.MMA R21, -RZ, RZ, 0.875, 0 ;  /* 0x3b000000ff157435 */ /* 0x000fce00000001ff */
[----:B-1----:R-:W1:Y:S01]  /*0580*/  LDC.64 R16, c[0x0][0x238] ;  /* 0x00008e00ff107b82 */ /* 0x002e620000000a00 */
[----:B------:R-:W3:Y:S04]  /*0590*/  LDS R20, [UR4] ;  /* 0x00000004ff147984 */ /* 0x000ee80008000800 */
[----:B------:R4:W-:Y:S01]  /*05a0*/  STG.E.128 desc[UR6][R2.64], R4 ;  /* 0x0000000402007986 */ /* 0x0009e2000c101d06 */
[----:B---3--:R-:W-:-:S04]  /*05b0*/  FADD R20, RZ, R20 ;  /* 0x00000014ff147221 */ /* 0x008fc80000000000 */
[----:B------:R-:W-:Y:S02]  /*05c0*/  FFMA R24, R20, R21, 9.9999997473787516356e-06 ;  /* 0x3727c5ac14187423 */ /* 0x000fe40000000015 */
[----:B------:R-:W3:Y:S04]  /*05d0*/  LDC.64 R20, c[0x0][0x240] ;  /* 0x00009000ff147b82 */ /* 0x000ee80000000a00 */
[----:B------:R-:W5:Y:S02]  /*05e0*/  MUFU.RSQ R24, R24 ;  /* 0x0000001800187308 */ /* 0x000f640000001400 */
[----:B-----5:R-:W-:-:S04]  /*05f0*/  FMUL R23, R23, R24 ;  /* 0x0000001817177220 */ /* 0x020fc80000400000 */
[----:B--2---:R-:W-:Y:S02]  /*0600*/  FFMA R8, R8, R23, R12 ;  /* 0x0000001708087223 */ /* 0x004fe4000000000c */
[----:B------:R-:W2:Y:S01]  /*0610*/  LDC.64 R22, c[0x0][0x218] ;  /* 0x00008600ff167b82 */ /* 0x000ea20000000a00 */
[-C--:B------:R-:W-:Y:S01]  /*0620*/  FMUL R12, R29, R24.reuse ;  /* 0x000000181d0c7220 */ /* 0x080fe20000400000 */
[----:B------:R-:W-:-:S03]  /*0630*/  FMUL R27, R27, R24 ;  /* 0x000000181b1b7220 */ /* 0x000fc60000400000 */
[----:B------:R-:W-:Y:S01]  /*0640*/  FFMA R11, R11, R12, R15 ;  /* 0x0000000c0b0b7223 */ /* 0x000fe2000000000f */
[----:B------:R-:W-:Y:S01]  /*0650*/  FMUL R12, R25, R24 ;  /* 0x00000018190c7220 */ /* 0x000fe20000400000 */
[----:B------:R-:W-:Y:S01]  /*0660*/  LOP3.LUT P4, RZ, R26, 0x7f, RZ, 0xc0, !PT ;  /* 0x0000007f1aff7812 */ /* 0x000fe2000788c0ff */
[----:B------:R-:W-:Y:S02]  /*0670*/  FFMA R10, R10, R27, R14 ;  /* 0x0000001b0a0a7223 */ /* 0x000fe4000000000e */
[----:B------:R-:W-:Y:S01]  /*0680*/  FFMA R9, R9, R12, R13 ;  /* 0x0000000c09097223 */ /* 0x000fe2000000000d */
[----:B------:R-:W-:Y:S01]  /*0690*/  BAR.SYNC.DEFER_BLOCKING 0x0 ;  /* 0x0000000000007b1d */ /* 0x000fe20000010000 */
[----:B------:R-:W-:Y:S02]  /*06a0*/  FSETP.GEU.AND P0, PT, R11, RZ, PT ;  /* 0x000000ff0b00720b */ /* 0x000fe40003f0e000 */
[----:B------:R-:W-:Y:S02]  /*06b0*/  FSETP.GEU.AND P1, PT, R10, RZ, PT ;  /* 0x000000ff0a00720b */ /* 0x000fe40003f2e000 */
[----:B------:R-:W-:-:S02]  /*06c0*/  FSETP.GEU.AND P2, PT, R9, RZ, PT ;  /* 0x000000ff0900720b */ /* 0x000fc40003f4e000 */
[----:B------:R-:W-:Y:S01]  /*06d0*/  FSETP.GEU.AND P3, PT, R8, RZ, PT ;  /* 0x000000ff0800720b */ /* 0x000fe20003f6e000 */
[----:B---3--:R-:W-:Y:S01]  /*06e0*/  IMAD.WIDE R20, R0, 0x4, R20 ;  /* 0x0000000400147825 */ /* 0x008fe200078e0214 */
[----:B------:R-:W-:Y:S02]  /*06f0*/  SEL R11, R11, RZ, P0 ;  /* 0x000000ff0b0b7207 */ /* 0x000fe40000000000 */
[----:B------:R-:W-:Y:S01]  /*0700*/  SEL R10, R10, RZ, P1 ;  /* 0x000000ff0a0a7207 */ /* 0x000fe20000800000 */
[----:B--2---:R-:W-:Y:S01]  /*0710*/  IMAD.WIDE R22, R19, 0x4, R22 ;  /* 0x0000000413167825 */ /* 0x004fe200078e0216 */
[----:B------:R-:W-:Y:S02]  /*0720*/  SEL R9, R9, RZ, P2 ;  /* 0x000000ff09097207 */ /* 0x000fe40001000000 */
[----:B------:R-:W-:Y:S01]  /*0730*/  SEL R8, R8, RZ, P3 ;  /* 0x000000ff08087207 */ /* 0x000fe20001800000 */
[----:B-1----:R-:W-:Y:S01]  /*0740*/  IMAD.WIDE R16, R19, 0x4, R16 ;  /* 0x0000000413107825 */ /* 0x002fe200078e0210 */
[----:B------:R4:W-:Y:S04]  /*0750*/  @!P4 STG.E desc[UR6][R22.64], R24 ;  /* 0x000000181600c986 */ /* 0x0009e8000c101906 */
[----:B------:R4:W-:Y:S01]  /*0760*/  STG.E.128 desc[UR6][R20.64], R8 ;  /* 0x0000000814007986 */ /* 0x0009e2000c101d06 */
[----:B------:R-:W-:Y:S05]  /*0770*/  @P4 EXIT ;  /* 0x000000000000494d */ /* 0x000fea0003800000 */
[----:B------:R-:W-:Y:S01]  /*0780*/  STG.E desc[UR6][R16.64], R18 ;  /* 0x0000001210007986 */ /* 0x000fe2000c101906 */
[----:B------:R-:W-:Y:S05]  /*0790*/  EXIT ;  /* 0x000000000000794d */ /* 0x000fea0003800000 */
.L_x_0:
[----:B------:R-:W-:-:S00]  /*07a0*/  BRA `(.L_x_0) ;  /* 0xfffffffc00fc7947 */ /* 0x000fc0000383ffff */
[----:B------:R-:W-:-:S00]  /*07b0*/  NOP ;  /* 0x0000000000007918 */ /* 0x000fc00000000000 */
        /* <DEDUP_REMOVED lines=12> */
.L_x_1:


//--------------------- .nv.global.init           --------------------------
	.section	.nv.global.init,"aw",@progbits
.nv.global.init:
	.type		_$_str,@object
	.size		_$_str,(.L_0 - _$_str)
_$_str:
        /*0000*/ 	.byte	0x5f, 0x5f, 0x43, 0x55, 0x44, 0x41, 0x5f, 0x46, 0x54, 0x5a, 0x00
.L_0:


//--------------------- .nv.shared.triton_per_fused_convolution_native_layer_norm_relu_18 --------------------------
	.section	.nv.shared.triton_per_fused_convolution_native_layer_norm_relu_18,"aw",@nobits
	.sectionflags	@""
	.align	16
	.zero		1024


//--------------------- .nv.constant0.triton_per_fused_convolution_native_layer_norm_relu_18 --------------------------
	.section	.nv.constant0.triton_per_fused_convolution_native_layer_norm_relu_18,"a",@progbits
	.sectionflags	@""
	.align	4
.nv.constant0.triton_per_fused_convolution_native_layer_norm_relu_18:
	.zero		592
